//
// Generated by NVIDIA NVVM Compiler
//
// Compiler Build ID: CL-36424714
// Cuda compilation tools, release 13.0, V13.0.88
// Based on NVVM 20.0.0
//

.version 9.0
.target sm_100
.address_size 64

.func  (.param .b32 func_retval0) substractValues
(
	.param .b32 substractValues_param_0,
	.param .b32 substractValues_param_1
)
;
.func  (.param .b32 func_retval0) addValues
(
	.param .b32 addValues_param_0,
	.param .b32 addValues_param_1
)
;
.extern .func  (.param .b32 func_retval0) vprintf
(
	.param .b64 vprintf_param_0,
	.param .b64 vprintf_param_1
)
;
.global .align 8 .u64 d_ptrSubstraction = substractValues;
.global .align 8 .u64 d_ptrAddition = addValues;
.global .align 1 .b8 $str[13] = {99, 111, 109, 112, 117, 116, 101, 100, 46, 46, 46, 10};

.func  (.param .b32 func_retval0) substractValues(
	.param .b32 substractValues_param_0,
	.param .b32 substractValues_param_1
)
{
	.reg .b32 	%f<4>;

	ld.param.f32 	%f1, [substractValues_param_0];
	ld.param.f32 	%f2, [substractValues_param_1];
	add.f32 	%f3, %f1, %f2;
	st.param.f32 	[func_retval0], %f3;
	ret;

}
.func  (.param .b32 func_retval0) addValues(
	.param .b32 addValues_param_0,
	.param .b32 addValues_param_1
)
{
	.reg .b32 	%f<4>;

	ld.param.f32 	%f1, [addValues_param_0];
	ld.param.f32 	%f2, [addValues_param_1];
	add.f32 	%f3, %f1, %f2;
	st.param.f32 	[func_retval0], %f3;
	ret;

}
	// .globl	applyMatricesOperation
.visible .entry applyMatricesOperation(
	.param .u64 .ptr .align 1 applyMatricesOperation_param_0,
	.param .u64 .ptr .align 1 applyMatricesOperation_param_1,
	.param .u64 .ptr .align 1 applyMatricesOperation_param_2,
	.param .u64 .ptr .align 1 applyMatricesOperation_param_3,
	.param .u32 applyMatricesOperation_param_4,
	.param .u32 applyMatricesOperation_param_5
)
{
	.reg .pred 	%p<4>;
	.reg .b32 	%r<16>;
	.reg .b32 	%f<5>;
	.reg .b64 	%rd<14>;

	ld.param.u64 	%rd1, [applyMatricesOperation_param_0];
	ld.param.u64 	%rd2, [applyMatricesOperation_param_1];
	ld.param.u64 	%rd3, [applyMatricesOperation_param_2];
	ld.param.u64 	%rd4, [applyMatricesOperation_param_3];
	ld.param.u32 	%r4, [applyMatricesOperation_param_4];
	ld.param.u32 	%r3, [applyMatricesOperation_param_5];
	mov.u32 	%r6, %ctaid.x;
	mov.u32 	%r7, %ntid.x;
	mov.u32 	%r8, %tid.x;
	mad.lo.s32 	%r1, %r6, %r7, %r8;
	mov.u32 	%r9, %ctaid.y;
	mov.u32 	%r10, %ntid.y;
	mov.u32 	%r11, %tid.y;
	mad.lo.s32 	%r12, %r9, %r10, %r11;
	setp.ge.s32 	%p1, %r1, %r3;
	setp.ge.s32 	%p2, %r12, %r4;
	or.pred  	%p3, %p1, %p2;
	@%p3 bra 	$L__BB2_2;
	cvta.to.global.u64 	%rd5, %rd2;
	cvta.to.global.u64 	%rd6, %rd3;
	cvta.to.global.u64 	%rd7, %rd4;
	mad.lo.s32 	%r13, %r3, %r12, %r1;
	mul.wide.s32 	%rd8, %r13, 4;
	add.s64 	%rd9, %rd5, %rd8;
	ld.global.f32 	%f1, [%rd9];
	add.s64 	%rd10, %rd6, %rd8;
	ld.global.f32 	%f2, [%rd10];
	{ // callseq 0, 0
	.param .b32 param0;
	st.param.f32 	[param0], %f1;
	.param .b32 param1;
	st.param.f32 	[param1], %f2;
	.param .b32 retval0;
	prototype_0 : .callprototype (.param .b32 _) _ (.param .b32 _, .param .b32 _);
	call (retval0), 
	%rd1, 
	(
	param0, 
	param1
	)
	, prototype_0;
	ld.param.f32 	%f3, [retval0];
	} // callseq 0
	add.s64 	%rd11, %rd7, %rd8;
	st.global.f32 	[%rd11], %f3;
	mov.u64 	%rd12, $str;
	cvta.global.u64 	%rd13, %rd12;
	{ // callseq 1, 0
	.param .b64 param0;
	st.param.b64 	[param0], %rd13;
	.param .b64 param1;
	st.param.b64 	[param1], 0;
	.param .b32 retval0;
	call.uni (retval0), 
	vprintf, 
	(
	param0, 
	param1
	);
	ld.param.b32 	%r14, [retval0];
	} // callseq 1
$L__BB2_2:
	ret;

}
	// .globl	addMatrices
.visible .entry addMatrices(
	.param .u64 .ptr .align 1 addMatrices_param_0,
	.param .u64 .ptr .align 1 addMatrices_param_1,
	.param .u64 .ptr .align 1 addMatrices_param_2,
	.param .u32 addMatrices_param_3,
	.param .u32 addMatrices_param_4
)
{
	.reg .pred 	%p<4>;
	.reg .b32 	%r<14>;
	.reg .b32 	%f<4>;
	.reg .b64 	%rd<11>;

	ld.param.u64 	%rd1, [addMatrices_param_0];
	ld.param.u64 	%rd2, [addMatrices_param_1];
	ld.param.u64 	%rd3, [addMatrices_param_2];
	ld.param.u32 	%r4, [addMatrices_param_3];
	ld.param.u32 	%r3, [addMatrices_param_4];
	mov.u32 	%r6, %ctaid.x;
	mov.u32 	%r7, %ntid.x;
	mov.u32 	%r8, %tid.x;
	mad.lo.s32 	%r1, %r6, %r7, %r8;
	mov.u32 	%r9, %ctaid.y;
	mov.u32 	%r10, %ntid.y;
	mov.u32 	%r11, %tid.y;
	mad.lo.s32 	%r12, %r9, %r10, %r11;
	setp.ge.s32 	%p1, %r1, %r3;
	setp.ge.s32 	%p2, %r12, %r4;
	or.pred  	%p3, %p1, %p2;
	@%p3 bra 	$L__BB3_2;
	cvta.to.global.u64 	%rd4, %rd1;
	cvta.to.global.u64 	%rd5, %rd2;
	cvta.to.global.u64 	%rd6, %rd3;
	mad.lo.s32 	%r13, %r3, %r12, %r1;
	mul.wide.s32 	%rd7, %r13, 4;
	add.s64 	%rd8, %rd4, %rd7;
	ld.global.f32 	%f1, [%rd8];
	add.s64 	%rd9, %rd5, %rd7;
	ld.global.f32 	%f2, [%rd9];
	add.f32 	%f3, %f1, %f2;
	add.s64 	%rd10, %rd6, %rd7;
	st.global.f32 	[%rd10], %f3;
$L__BB3_2:
	ret;

}


// ===== COMPILED SASS (sm_100) =====

	.target	sm_100

	.elftype	@"ET_EXEC"


//--------------------- .note.nv.tkinfo           --------------------------
	.section	.note.nv.tkinfo,"",@"SHT_NOTE"
	.sectionflags	@"SHF_NOTE_NV_TKINFO"
	.tkinfo
        /*0018*/ 	.word	0x00000002
        /*0030*/ 	.string	""
        /*0030*/ 	.string	"ptxas"
        /*0030*/ 	.string	"Cuda compilation tools, release 13.0, V13.0.88"
        /*0030*/ 	.string	"Build cuda_13.0.r13.0/compiler.36424714_0"
        /*0030*/ 	.string	"-arch sm_100 -m 64 "



//--------------------- .note.nv.cuinfo           --------------------------
	.section	.note.nv.cuinfo,"",@"SHT_NOTE"
	.sectionflags	@"SHF_NOTE_NV_CUINFO"
        /*0018*/ 	.short	0x0002
        /*001a*/ 	.short	0x0064
        /*001c*/ 	.short	0x0082
	.zero		2


//--------------------- .nv.info                  --------------------------
	.section	.nv.info,"",@"SHT_CUDA_INFO"
	.align	4


	//----- nvinfo : EIATTR_REGCOUNT
	.align		4
        /*0000*/ 	.byte	0x04, 0x2f
        /*0002*/ 	.short	(.L_4 - .L_3)
	.align		4
.L_3:
        /*0004*/ 	.word	index@(addMatrices)
        /*0008*/ 	.word	0x0000000c


	//----- nvinfo : EIATTR_FRAME_SIZE
	.align		4
.L_4:
        /*000c*/ 	.byte	0x04, 0x11
        /*000e*/ 	.short	(.L_6 - .L_5)
	.align		4
.L_5:
        /*0010*/ 	.word	index@(addMatrices)
        /*0014*/ 	.word	0x00000000


	//----- nvinfo : EIATTR_REGCOUNT
	.align		4
.L_6:
        /*0018*/ 	.byte	0x04, 0x2f
        /*001a*/ 	.short	(.L_8 - .L_7)
	.align		4
.L_7:
        /*001c*/ 	.word	index@(applyMatricesOperation)
        /*0020*/ 	.word	0x00000018


	//----- nvinfo : EIATTR_FRAME_SIZE
	.align		4
.L_8:
        /*0024*/ 	.byte	0x04, 0x11
        /*0026*/ 	.short	(.L_10 - .L_9)
	.align		4
.L_9:
        /*0028*/ 	.word	index@($applyMatricesOperation$substractValues)
        /*002c*/ 	.word	0x00000000


	//----- nvinfo : EIATTR_FRAME_SIZE
	.align		4
.L_10:
        /*0030*/ 	.byte	0x04, 0x11
        /*0032*/ 	.short	(.L_12 - .L_11)
	.align		4
.L_11:
        /*0034*/ 	.word	index@($applyMatricesOperation$addValues)
        /*0038*/ 	.word	0x00000000


	//----- nvinfo : EIATTR_FRAME_SIZE
	.align		4
.L_12:
        /*003c*/ 	.byte	0x04, 0x11
        /*003e*/ 	.short	(.L_14 - .L_13)
	.align		4
.L_13:
        /*0040*/ 	.word	index@(applyMatricesOperation)
        /*0044*/ 	.word	0x00000000


	//----- nvinfo : EIATTR_MIN_STACK_SIZE
	.align		4
.L_14:
        /*0048*/ 	.byte	0x04, 0x12
        /*004a*/ 	.short	(.L_16 - .L_15)
	.align		4
.L_15:
        /*004c*/ 	.word	index@(applyMatricesOperation)
        /*0050*/ 	.word	0x00000000


	//----- nvinfo : EIATTR_MIN_STACK_SIZE
	.align		4
.L_16:
        /*0054*/ 	.byte	0x04, 0x12
        /*0056*/ 	.short	(.L_18 - .L_17)
	.align		4
.L_17:
        /*0058*/ 	.word	index@(addMatrices)
        /*005c*/ 	.word	0x00000000
.L_18:


//--------------------- .nv.compat                --------------------------
	.section	.nv.compat,"",@"SHT_CUDA_COMPAT_INFO"
	.align	4
        /*0000*/ 	.byte	0x02, 0x09, 0x00, 0x00, 0x02, 0x02, 0x01, 0x00, 0x02, 0x05, 0x05, 0x00, 0x03, 0x07, 0x01, 0x01
        /*0010*/ 	.byte	0x02, 0x03, 0x00, 0x00, 0x02, 0x06, 0x01, 0x00, 0x04, 0x0b, 0x08, 0x00, 0x09, 0x00, 0x00, 0x00
        /*0020*/ 	.byte	0x00, 0x00, 0x00, 0x00


//--------------------- .nv.info.applyMatricesOperation --------------------------
	.section	.nv.info.applyMatricesOperation,"",@"SHT_CUDA_INFO"
	.sectionflags	@""
	.align	4


	//----- nvinfo : EIATTR_CUDA_API_VERSION
	.align		4
        /*0000*/ 	.byte	0x04, 0x37
        /*0002*/ 	.short	(.L_20 - .L_19)
.L_19:
        /*0004*/ 	.word	0x00000082


	//----- nvinfo : EIATTR_KPARAM_INFO
	.align		4
.L_20:
        /*0008*/ 	.byte	0x04, 0x17
        /*000a*/ 	.short	(.L_22 - .L_21)
.L_21:
        /*000c*/ 	.word	0x00000000
        /*0010*/ 	.short	0x0005
        /*0012*/ 	.short	0x0024
        /*0014*/ 	.byte	0x00, 0xf0, 0x11, 0x00


	//----- nvinfo : EIATTR_KPARAM_INFO
	.align		4
.L_22:
        /*0018*/ 	.byte	0x04, 0x17
        /*001a*/ 	.short	(.L_24 - .L_23)
.L_23:
        /*001c*/ 	.word	0x00000000
        /*0020*/ 	.short	0x0004
        /*0022*/ 	.short	0x0020
        /*0024*/ 	.byte	0x00, 0xf0, 0x11, 0x00


	//----- nvinfo : EIATTR_KPARAM_INFO
	.align		4
.L_24:
        /*0028*/ 	.byte	0x04, 0x17
        /*002a*/ 	.short	(.L_26 - .L_25)
.L_25:
        /*002c*/ 	.word	0x00000000
        /*0030*/ 	.short	0x0003
        /*0032*/ 	.short	0x0018
        /*0034*/ 	.byte	0x00, 0xf5, 0x21, 0x00


	//----- nvinfo : EIATTR_KPARAM_INFO
	.align		4
.L_26:
        /*0038*/ 	.byte	0x04, 0x17
        /*003a*/ 	.short	(.L_28 - .L_27)
.L_27:
        /*003c*/ 	.word	0x00000000
        /*0040*/ 	.short	0x0002
        /*0042*/ 	.short	0x0010
        /*0044*/ 	.byte	0x00, 0xf5, 0x21, 0x00


	//----- nvinfo : EIATTR_KPARAM_INFO
	.align		4
.L_28:
        /*0048*/ 	.byte	0x04, 0x17
        /*004a*/ 	.short	(.L_30 - .L_29)
.L_29:
        /*004c*/ 	.word	0x00000000
        /*0050*/ 	.short	0x0001
        /*0052*/ 	.short	0x0008
        /*0054*/ 	.byte	0x00, 0xf5, 0x21, 0x00


	//----- nvinfo : EIATTR_KPARAM_INFO
	.align		4
.L_30:
        /*0058*/ 	.byte	0x04, 0x17
        /*005a*/ 	.short	(.L_32 - .L_31)
.L_31:
        /*005c*/ 	.word	0x00000000
        /*0060*/ 	.short	0x0000
        /*0062*/ 	.short	0x0000
        /*0064*/ 	.byte	0x00, 0xf5, 0x21, 0x00


	//----- nvinfo : EIATTR_SPARSE_MMA_MASK
	.align		4
.L_32:
        /*0068*/ 	.byte	0x03, 0x50
        /*006a*/ 	.short	0x0000


	//----- nvinfo : EIATTR_MAXREG_COUNT
	.align		4
        /*006c*/ 	.byte	0x03, 0x1b
        /*006e*/ 	.short	0x00ff


	//----- nvinfo : EIATTR_EXTERNS
	.align		4
        /*0070*/ 	.byte	0x04, 0x0f
        /*0072*/ 	.short	(.L_34 - .L_33)


	//   ....[0]....
	.align		4
.L_33:
        /*0074*/ 	.word	index@(vprintf)


	//----- nvinfo : EIATTR_MERCURY_ISA_VERSION
	.align		4
.L_34:
        /*0078*/ 	.byte	0x03, 0x5f
        /*007a*/ 	.short	0x0101


	//----- nvinfo : EIATTR_VRC_CTA_INIT_COUNT
	.align		4
        /*007c*/ 	.byte	0x02, 0x4a
	.zero		1
	.zero		1


	//----- nvinfo : EIATTR_SYSCALL_OFFSETS
	.align		4
        /*0080*/ 	.byte	0x04, 0x46
        /*0082*/ 	.short	(.L_36 - .L_35)


	//   ....[0]....
.L_35:
        /*0084*/ 	.word	0x00000240


	//----- nvinfo : EIATTR_EXIT_INSTR_OFFSETS
	.align		4
.L_36:
        /*0088*/ 	.byte	0x04, 0x1c
        /*008a*/ 	.short	(.L_38 - .L_37)


	//   ....[0]....
.L_37:
        /*008c*/ 	.word	0x000000c0


	//   ....[1]....
        /*0090*/ 	.word	0x00000250


	//----- nvinfo : EIATTR_CRS_STACK_SIZE
	.align		4
.L_38:
        /*0094*/ 	.byte	0x04, 0x1e
        /*0096*/ 	.short	(.L_40 - .L_39)
.L_39:
        /*0098*/ 	.word	0x00000000


	//----- nvinfo : EIATTR_CBANK_PARAM_SIZE
	.align		4
.L_40:
        /*009c*/ 	.byte	0x03, 0x19
        /*009e*/ 	.short	0x0028


	//----- nvinfo : EIATTR_PARAM_CBANK
	.align		4
        /*00a0*/ 	.byte	0x04, 0x0a
        /*00a2*/ 	.short	(.L_42 - .L_41)
	.align		4
.L_41:
        /*00a4*/ 	.word	index@(.nv.constant0.applyMatricesOperation)
        /*00a8*/ 	.short	0x0380
        /*00aa*/ 	.short	0x0028


	//----- nvinfo : EIATTR_SW_WAR
	.align		4
.L_42:
        /*00ac*/ 	.byte	0x04, 0x36
        /*00ae*/ 	.short	(.L_44 - .L_43)
.L_43:
        /*00b0*/ 	.word	0x00000008
.L_44:


//--------------------- .nv.info.addMatrices      --------------------------
	.section	.nv.info.addMatrices,"",@"SHT_CUDA_INFO"
	.sectionflags	@""
	.align	4


	//----- nvinfo : EIATTR_CUDA_API_VERSION
	.align		4
        /*0000*/ 	.byte	0x04, 0x37
        /*0002*/ 	.short	(.L_46 - .L_45)
.L_45:
        /*0004*/ 	.word	0x00000082


	//----- nvinfo : EIATTR_KPARAM_INFO
	.align		4
.L_46:
        /*0008*/ 	.byte	0x04, 0x17
        /*000a*/ 	.short	(.L_48 - .L_47)
.L_47:
        /*000c*/ 	.word	0x00000000
        /*0010*/ 	.short	0x0004
        /*0012*/ 	.short	0x001c
        /*0014*/ 	.byte	0x00, 0xf0, 0x11, 0x00


	//----- nvinfo : EIATTR_KPARAM_INFO
	.align		4
.L_48:
        /*0018*/ 	.byte	0x04, 0x17
        /*001a*/ 	.short	(.L_50 - .L_49)
.L_49:
        /*001c*/ 	.word	0x00000000
        /*0020*/ 	.short	0x0003
        /*0022*/ 	.short	0x0018
        /*0024*/ 	.byte	0x00, 0xf0, 0x11, 0x00


	//----- nvinfo : EIATTR_KPARAM_INFO
	.align		4
.L_50:
        /*0028*/ 	.byte	0x04, 0x17
        /*002a*/ 	.short	(.L_52 - .L_51)
.L_51:
        /*002c*/ 	.word	0x00000000
        /*0030*/ 	.short	0x0002
        /*0032*/ 	.short	0x0010
        /*0034*/ 	.byte	0x00, 0xf5, 0x21, 0x00


	//----- nvinfo : EIATTR_KPARAM_INFO
	.align		4
.L_52:
        /*0038*/ 	.byte	0x04, 0x17
        /*003a*/ 	.short	(.L_54 - .L_53)
.L_53:
        /*003c*/ 	.word	0x00000000
        /*0040*/ 	.short	0x0001
        /*0042*/ 	.short	0x0008
        /*0044*/ 	.byte	0x00, 0xf5, 0x21, 0x00


	//----- nvinfo : EIATTR_KPARAM_INFO
	.align		4
.L_54:
        /*0048*/ 	.byte	0x04, 0x17
        /*004a*/ 	.short	(.L_56 - .L_55)
.L_55:
        /*004c*/ 	.word	0x00000000
        /*0050*/ 	.short	0x0000
        /*0052*/ 	.short	0x0000
        /*0054*/ 	.byte	0x00, 0xf5, 0x21, 0x00


	//----- nvinfo : EIATTR_SPARSE_MMA_MASK
	.align		4
.L_56:
        /*0058*/ 	.byte	0x03, 0x50
        /*005a*/ 	.short	0x0000


	//----- nvinfo : EIATTR_MAXREG_COUNT
	.align		4
        /*005c*/ 	.byte	0x03, 0x1b
        /*005e*/ 	.short	0x00ff


	//----- nvinfo : EIATTR_MERCURY_ISA_VERSION
	.align		4
        /*0060*/ 	.byte	0x03, 0x5f
        /*0062*/ 	.short	0x0101


	//----- nvinfo : EIATTR_VRC_CTA_INIT_COUNT
	.align		4
        /*0064*/ 	.byte	0x02, 0x4a
	.zero		1
	.zero		1


	//----- nvinfo : EIATTR_EXIT_INSTR_OFFSETS
	.align		4
        /*0068*/ 	.byte	0x04, 0x1c
        /*006a*/ 	.short	(.L_58 - .L_57)


	//   ....[0]....
.L_57:
        /*006c*/ 	.word	0x000000c0


	//   ....[1]....
        /*0070*/ 	.word	0x00000190


	//----- nvinfo : EIATTR_CBANK_PARAM_SIZE
	.align		4
.L_58:
        /*0074*/ 	.byte	0x03, 0x19
        /*0076*/ 	.short	0x0020


	//----- nvinfo : EIATTR_PARAM_CBANK
	.align		4
        /*0078*/ 	.byte	0x04, 0x0a
        /*007a*/ 	.short	(.L_60 - .L_59)
	.align		4
.L_59:
        /*007c*/ 	.word	index@(.nv.constant0.addMatrices)
        /*0080*/ 	.short	0x0380
        /*0082*/ 	.short	0x0020


	//----- nvinfo : EIATTR_SW_WAR
	.align		4
.L_60:
        /*0084*/ 	.byte	0x04, 0x36
        /*0086*/ 	.short	(.L_62 - .L_61)
.L_61:
        /*0088*/ 	.word	0x00000008
.L_62:


//--------------------- .nv.callgraph             --------------------------
	.section	.nv.callgraph,"",@"SHT_CUDA_CALLGRAPH"
	.align	4
	.sectionentsize	8
	.align		4
        /*0000*/ 	.word	0x00000000
	.align		4
        /*0004*/ 	.word	0xffffffff
	.align		4
        /*0008*/ 	.word	index@(applyMatricesOperation)
	.align		4
        /*000c*/ 	.word	index@(vprintf)
	.align		4
        /*0010*/ 	.word	0x00000000
	.align		4
        /*0014*/ 	.word	0xfffffffe
	.align		4
        /*0018*/ 	.word	0x00000000
	.align		4
        /*001c*/ 	.word	0xfffffffd
	.align		4
        /*0020*/ 	.word	0x00000000
	.align		4
        /*0024*/ 	.word	0xfffffffc


//--------------------- .nv.constant4             --------------------------
	.section	.nv.constant4,"a",@progbits
	.align	8
	.align		8
.nv.constant4:
        /*0000*/ 	.dword	vprintf
	.align		8
        /*0008*/ 	.dword	d_ptrSubstraction
	.align		8
        /*0010*/ 	.dword	d_ptrAddition
	.align		8
        /*0018*/ 	.dword	$str


//--------------------- .nv.constant2.applyMatricesOperation --------------------------
	.section	.nv.constant2.applyMatricesOperation,"a",@progbits
	.sectionflags	@""
	.align	4
.nv.constant2.applyMatricesOperation:
        /*0000*/ 	.byte	0x01, 0x00, 0x00, 0x00, 0x00, 0x00, 0x00, 0x00, 0x80, 0x02, 0x00, 0x00, 0x00, 0x00, 0x00, 0x00
        /*0010*/ 	.byte	0x60, 0x02, 0x00, 0x00, 0x00, 0x00, 0x00, 0x00


//--------------------- .text.applyMatricesOperation --------------------------
	.section	.text.applyMatricesOperation,"ax",@progbits
	.align	128
        .global         applyMatricesOperation
        .type           applyMatricesOperation,@function
        .size           applyMatricesOperation,(.L_x_4 - applyMatricesOperation)
        .other          applyMatricesOperation,@"STO_CUDA_ENTRY STV_DEFAULT"
applyMatricesOperation:
.text.applyMatricesOperation:
[----:B------:R-:W0:Y:S01]  /*0000*/  LDC R1, c[0x0][0x37c] ;  /* 0x0000df00ff017b82 */ /* 0x000e220000000800 */
[----:B------:R-:W1:Y:S07]  /*0010*/  S2R R0, SR_TID.Y ;  /* 0x0000000000007919 */ /* 0x000e6e0000002200 */
[----:B------:R-:W2:Y:S01]  /*0020*/  LDC R2, c[0x0][0x360] ;  /* 0x0000d800ff027b82 */ /* 0x000ea20000000800 */
[----:B------:R-:W3:Y:S01]  /*0030*/  LDCU.64 UR6, c[0x0][0x3a0] ;  /* 0x00007400ff0677ac */ /* 0x000ee20008000a00 */
[----:B------:R-:W2:Y:S06]  /*0040*/  S2R R5, SR_TID.X ;  /* 0x0000000000057919 */ /* 0x000eac0000002100 */
[----:B------:R-:W1:Y:S08]  /*0050*/  S2UR UR5, SR_CTAID.Y ;  /* 0x00000000000579c3 */ /* 0x000e700000002600 */
[----:B------:R-:W1:Y:S08]  /*0060*/  LDC R3, c[0x0][0x364] ;  /* 0x0000d900ff037b82 */ /* 0x000e700000000800 */
[----:B------:R-:W2:Y:S01]  /*0070*/  S2UR UR4, SR_CTAID.X ;  /* 0x00000000000479c3 */ /* 0x000ea20000002500 */
[----:B-1----:R-:W-:-:S05]  /*0080*/  IMAD R3, R3, UR5, R0 ;  /* 0x0000000503037c24 */ /* 0x002fca000f8e0200 */
[----:B---3--:R-:W-:Y:S01]  /*0090*/  ISETP.GE.AND P0, PT, R3, UR6, PT ;  /* 0x0000000603007c0c */ /* 0x008fe2000bf06270 */
[----:B--2---:R-:W-:-:S05]  /*00a0*/  IMAD R2, R2, UR4, R5 ;  /* 0x0000000402027c24 */ /* 0x004fca000f8e0205 */
[----:B------:R-:W-:-:S13]  /*00b0*/  ISETP.GE.OR P0, PT, R2, UR7, P0 ;  /* 0x0000000702007c0c */ /* 0x000fda0008706670 */
[----:B0-----:R-:W-:Y:S05]  /*00c0*/  @P0 EXIT ;  /* 0x000000000000094d */ /* 0x001fea0003800000 */
[----:B------:R-:W0:Y:S01]  /*00d0*/  LDC.64 R6, c[0x0][0x388] ;  /* 0x0000e200ff067b82 */ /* 0x000e220000000a00 */
[----:B------:R-:W1:Y:S01]  /*00e0*/  LDCU.64 UR36, c[0x0][0x358] ;  /* 0x00006b00ff2477ac */ /* 0x000e620008000a00 */
[----:B------:R-:W-:-:S06]  /*00f0*/  IMAD R2, R3, UR7, R2 ;  /* 0x0000000703027c24 */ /* 0x000fcc000f8e0202 */
[----:B------:R-:W2:Y:S01]  /*0100*/  LDC.64 R8, c[0x0][0x390] ;  /* 0x0000e400ff087b82 */ /* 0x000ea20000000a00 */
[----:B0-----:R-:W-:-:S05]  /*0110*/  IMAD.WIDE R6, R2, 0x4, R6 ;  /* 0x0000000402067825 */ /* 0x001fca00078e0206 */
[----:B-1----:R0:W5:Y:S01]  /*0120*/  LDG.E R4, desc[UR36][R6.64] ;  /* 0x0000002406047981 */ /* 0x002162000c1e1900 */
[----:B--2---:R-:W-:-:S05]  /*0130*/  IMAD.WIDE R8, R2, 0x4, R8 ;  /* 0x0000000402087825 */ /* 0x004fca00078e0208 */
[----:B------:R0:W5:Y:S01]  /*0140*/  LDG.E R5, desc[UR36][R8.64] ;  /* 0x0000002408057981 */ /* 0x000162000c1e1900 */
[----:B------:R-:W1:Y:S01]  /*0150*/  LDC R10, c[0x0][0x380] ;  /* 0x0000e000ff0a7b82 */ /* 0x000e620000000800 */
[----:B------:R-:W-:Y:S01]  /*0160*/  HFMA2 R21, -RZ, RZ, 0, 0 ;  /* 0x00000000ff157431 */ /* 0x000fe200000001ff */
[----:B------:R-:W-:-:S06]  /*0170*/  MOV R20, 0x1a0 ;  /* 0x000001a000147802 */ /* 0x000fcc0000000f00 */
[----:B01----:R-:W1:Y:S02]  /*0180*/  LDC.64 R10, c[0x2][R10] ;  /* 0x008000000a0a7b82 */ /* 0x003e640000000a00 */
[----:B-1---5:R-:W-:Y:S05]  /*0190*/  CALL.REL.NOINC R10 `(applyMatricesOperation) ;  /* 0xfffffffc0a987344 */ /* 0x022fea0003c3ffff */
[----:B------:R-:W0:Y:S01]  /*01a0*/  LDC.64 R6, c[0x0][0x398] ;  /* 0x0000e600ff067b82 */ /* 0x000e220000000a00 */
[----:B------:R-:W-:Y:S01]  /*01b0*/  MOV R0, 0x0 ;  /* 0x0000000000007802 */ /* 0x000fe20000000f00 */
[----:B------:R-:W1:Y:S06]  /*01c0*/  LDCU.64 UR4, c[0x4][0x18] ;  /* 0x01000300ff0477ac */ /* 0x000e6c0008000a00 */
[----:B------:R2:W3:Y:S01]  /*01d0*/  LDC.64 R8, c[0x4][R0] ;  /* 0x0100000000087b82 */ /* 0x0004e20000000a00 */
[----:B-1----:R-:W-:Y:S01]  /*01e0*/  MOV R5, UR5 ;  /* 0x0000000500057c02 */ /* 0x002fe20008000f00 */
[----:B0-----:R-:W-:Y:S01]  /*01f0*/  IMAD.WIDE R2, R2, 0x4, R6 ;  /* 0x0000000402027825 */ /* 0x001fe200078e0206 */
[----:B------:R-:W-:-:S04]  /*0200*/  CS2R R6, SRZ ;  /* 0x0000000000067805 */ /* 0x000fc8000001ff00 */
[----:B------:R0:W-:Y:S02]  /*0210*/  STG.E desc[UR36][R2.64], R4 ;  /* 0x0000000402007986 */ /* 0x0001e4000c101924 */
[----:B0-23--:R-:W-:-:S07]  /*0220*/  MOV R4, UR4 ;  /* 0x0000000400047c02 */ /* 0x00dfce0008000f00 */
[----:B------:R-:W-:-:S07]  /*0230*/  LEPC R20, `(.L_x_0) ;  /* 0x000000001014794e */ /* 0x000fce0000000000 */
[----:B------:R-:W-:Y:S05]  /*0240*/  CALL.ABS.NOINC R8 ;  /* 0x0000000008007343 */ /* 0x000fea0003c00000 */
.L_x_0:
[----:B------:R-:W-:Y:S05]  /*0250*/  EXIT ;  /* 0x000000000000794d */ /* 0x000fea0003800000 */
        .type           $applyMatricesOperation$addValues,@function
        .size           $applyMatricesOperation$addValues,($applyMatricesOperation$substractValues - $applyMatricesOperation$addValues)
$applyMatricesOperation$addValues:
[----:B------:R-:W-:Y:S01]  /*0260*/  FADD R4, R4, R5 ;  /* 0x0000000504047221 */ /* 0x000fe20000000000 */
[----:B------:R-:W-:Y:S06]  /*0270*/  RET.REL.NODEC R20 `(applyMatricesOperation) ;  /* 0xfffffffc14607950 */ /* 0x000fec0003c3ffff */
        .type           $applyMatricesOperation$substractValues,@function
        .size           $applyMatricesOperation$substractValues,(.L_x_4 - $applyMatricesOperation$substractValues)
$applyMatricesOperation$substractValues:
[----:B------:R-:W-:Y:S01]  /*0280*/  FADD R4, R4, R5 ;  /* 0x0000000504047221 */ /* 0x000fe20000000000 */
[----:B------:R-:W-:Y:S06]  /*0290*/  RET.REL.NODEC R20 `(applyMatricesOperation) ;  /* 0xfffffffc14587950 */ /* 0x000fec0003c3ffff */
.L_x_1:
[----:B------:R-:W-:-:S00]  /*02a0*/  BRA `(.L_x_1) ;  /* 0xfffffffc00fc7947 */ /* 0x000fc0000383ffff */
[----:B------:R-:W-:-:S00]  /*02b0*/  NOP ;  /* 0x0000000000007918 */ /* 0x000fc00000000000 */
        /* <DEDUP_REMOVED lines=12> */
.L_x_4:


//--------------------- .text.addMatrices         --------------------------
	.section	.text.addMatrices,"ax",@progbits
	.align	128
        .global         addMatrices
        .type           addMatrices,@function
        .size           addMatrices,(.L_x_6 - addMatrices)
        .other          addMatrices,@"STO_CUDA_ENTRY STV_DEFAULT"
addMatrices:
.text.addMatrices:
[----:B------:R-:W-:Y:S01]  /*0000*/  LDC R1, c[0x0][0x37c] ;  /* 0x0000df00ff017b82 */ /* 0x000fe20000000800 */
[----:B------:R-:W0:Y:S07]  /*0010*/  S2R R2, SR_TID.Y ;  /* 0x0000000000027919 */ /* 0x000e2e0000002200 */
[----:B------:R-:W1:Y:S01]  /*0020*/  LDC R0, c[0x0][0x360] ;  /* 0x0000d800ff007b82 */ /* 0x000e620000000800 */
[----:B------:R-:W2:Y:S01]  /*0030*/  LDCU.64 UR6, c[0x0][0x398] ;  /* 0x00007300ff0677ac */ /* 0x000ea20008000a00 */
[----:B------:R-:W1:Y:S06]  /*0040*/  S2R R3, SR_TID.X ;  /* 0x0000000000037919 */ /* 0x000e6c0000002100 */
[----:B------:R-:W0:Y:S08]  /*0050*/  S2UR UR5, SR_CTAID.Y ;  /* 0x00000000000579c3 */ /* 0x000e300000002600 */
[----:B------:R-:W0:Y:S08]  /*0060*/  LDC R7, c[0x0][0x364] ;  /* 0x0000d900ff077b82 */ /* 0x000e300000000800 */
[----:B------:R-:W1:Y:S01]  /*0070*/  S2UR UR4, SR_CTAID.X ;  /* 0x00000000000479c3 */ /* 0x000e620000002500 */
[----:B0-----:R-:W-:-:S05]  /*0080*/  IMAD R7, R7, UR5, R2 ;  /* 0x0000000507077c24 */ /* 0x001fca000f8e0202 */
[----:B--2---:R-:W-:Y:S01]  /*0090*/  ISETP.GE.AND P0, PT, R7, UR6, PT ;  /* 0x0000000607007c0c */ /* 0x004fe2000bf06270 */
[----:B-1----:R-:W-:-:S05]  /*00a0*/  IMAD R0, R0, UR4, R3 ;  /* 0x0000000400007c24 */ /* 0x002fca000f8e0203 */
[----:B------:R-:W-:-:S13]  /*00b0*/  ISETP.GE.OR P0, PT, R0, UR7, P0 ;  /* 0x0000000700007c0c */ /* 0x000fda0008706670 */
[----:B------:R-:W-:Y:S05]  /*00c0*/  @P0 EXIT ;  /* 0x000000000000094d */ /* 0x000fea0003800000 */
[----:B------:R-:W0:Y:S01]  /*00d0*/  LDC.64 R2, c[0x0][0x380] ;  /* 0x0000e000ff027b82 */ /* 0x000e220000000a00 */
[----:B------:R-:W1:Y:S01]  /*00e0*/  LDCU.64 UR4, c[0x0][0x358] ;  /* 0x00006b00ff0477ac */ /* 0x000e620008000a00 */
[----:B------:R-:W-:-:S06]  /*00f0*/  IMAD R9, R7, UR7, R0 ;  /* 0x0000000707097c24 */ /* 0x000fcc000f8e0200 */
[----:B------:R-:W2:Y:S08]  /*0100*/  LDC.64 R4, c[0x0][0x388] ;  /* 0x0000e200ff047b82 */ /* 0x000eb00000000a00 */
[----:B------:R-:W3:Y:S01]  /*0110*/  LDC.64 R6, c[0x0][0x390] ;  /* 0x0000e400ff067b82 */ /* 0x000ee20000000a00 */
[----:B0-----:R-:W-:-:S06]  /*0120*/  IMAD.WIDE R2, R9, 0x4, R2 ;  /* 0x0000000409027825 */ /* 0x001fcc00078e0202 */
[----:B-1----:R-:W4:Y:S01]  /*0130*/  LDG.E R2, desc[UR4][R2.64] ;  /* 0x0000000402027981 */ /* 0x002f22000c1e1900 */
[----:B--2---:R-:W-:-:S06]  /*0140*/  IMAD.WIDE R4, R9, 0x4, R4 ;  /* 0x0000000409047825 */ /* 0x004fcc00078e0204 */
[----:B------:R-:W4:Y:S01]  /*0150*/  LDG.E R5, desc[UR4][R4.64] ;  /* 0x0000000404057981 */ /* 0x000f22000c1e1900 */
[----:B---3--:R-:W-:-:S04]  /*0160*/  IMAD.WIDE R6, R9, 0x4, R6 ;  /* 0x0000000409067825 */ /* 0x008fc800078e0206 */
[----:B----4-:R-:W-:-:S05]  /*0170*/  FADD R9, R2, R5 ;  /* 0x0000000502097221 */ /* 0x010fca0000000000 */
[----:B------:R-:W-:Y:S01]  /*0180*/  STG.E desc[UR4][R6.64], R9 ;  /* 0x0000000906007986 */ /* 0x000fe2000c101904 */
[----:B------:R-:W-:Y:S05]  /*0190*/  EXIT ;  /* 0x000000000000794d */ /* 0x000fea0003800000 */
.L_x_2:
        /* <DEDUP_REMOVED lines=14> */
.L_x_6:


//--------------------- .nv.global.init           --------------------------
	.section	.nv.global.init,"aw",@progbits
	.align	8
.nv.global.init:
	.type		d_ptrSubstraction,@object
	.size		d_ptrSubstraction,(d_ptrAddition - d_ptrSubstraction)
d_ptrSubstraction:
        /*0000*/ 	.byte	0x08, 0x00, 0x00, 0x00, 0x00, 0x00, 0x00, 0x00
	.type		d_ptrAddition,@object
	.size		d_ptrAddition,($str - d_ptrAddition)
d_ptrAddition:
        /*0008*/ 	.byte	0x10, 0x00, 0x00, 0x00, 0x00, 0x00, 0x00, 0x00
	.type		$str,@object
	.size		$str,(.L_2 - $str)
$str:
        /*0010*/ 	.byte	0x63, 0x6f, 0x6d, 0x70, 0x75, 0x74, 0x65, 0x64, 0x2e, 0x2e, 0x2e, 0x0a, 0x00
.L_2:


//--------------------- .nv.shared.reserved.0     --------------------------
	.section	.nv.shared.reserved.0,"aw",@nobits
	.weak		__nv_reservedSMEM_offset_0_alias
	.size		__nv_reservedSMEM_offset_0_alias, 0, 64
	.other		__nv_reservedSMEM_offset_0_alias,@"STO_CUDA_RESERVED_SHARED STV_DEFAULT"
__nv_reservedSMEM_offset_0_alias:
	.zero		0
	.zero		64


//--------------------- .nv.constant0.applyMatricesOperation --------------------------
	.section	.nv.constant0.applyMatricesOperation,"a",@progbits
	.sectionflags	@""
	.align	4
.nv.constant0.applyMatricesOperation:
	.zero		936


//--------------------- .nv.constant0.addMatrices --------------------------
	.section	.nv.constant0.addMatrices,"a",@progbits
	.sectionflags	@""
	.align	4
.nv.constant0.addMatrices:
	.zero		928


//--------------------- SYMBOLS --------------------------

	.type		.nv.reservedSmem.offset0,@object
	.size		.nv.reservedSmem.offset0,0x4
	.type		vprintf,@function
